//
// Generated by NVIDIA NVVM Compiler
//
// Compiler Build ID: CL-36424714
// Cuda compilation tools, release 13.0, V13.0.88
// Based on NVVM 20.0.0
//

.version 9.0
.target sm_100
.address_size 64


.entry _Z4initPc(
	.param .u64 .ptr .align 1 _Z4initPc_param_0
)
{
	.reg .b16 	%rs<2>;
	.reg .b64 	%rd<3>;

	ld.param.u64 	%rd1, [_Z4initPc_param_0];
	cvta.to.global.u64 	%rd2, %rd1;
	mov.b16 	%rs1, 0;
	st.global.u8 	[%rd2], %rs1;
	st.global.u8 	[%rd2+1], %rs1;
	ret;

}
.entry _Z11removeEvensPci(
	.param .u64 .ptr .align 1 _Z11removeEvensPci_param_0,
	.param .u32 _Z11removeEvensPci_param_1
)
{
	.reg .pred 	%p<2>;
	.reg .b16 	%rs<2>;
	.reg .b32 	%r<10>;
	.reg .b64 	%rd<5>;

	ld.param.u64 	%rd1, [_Z11removeEvensPci_param_0];
	ld.param.u32 	%r2, [_Z11removeEvensPci_param_1];
	mov.u32 	%r3, %ctaid.x;
	mov.u32 	%r4, %ntid.x;
	mul.lo.s32 	%r5, %r4, %r3;
	shl.b32 	%r6, %r5, 1;
	mov.u32 	%r7, %tid.x;
	shl.b32 	%r8, %r7, 1;
	add.s32 	%r9, %r8, %r6;
	add.s32 	%r1, %r9, 4;
	setp.gt.s32 	%p1, %r1, %r2;
	@%p1 bra 	$L__BB1_2;
	cvta.to.global.u64 	%rd2, %rd1;
	cvt.s64.s32 	%rd3, %r1;
	add.s64 	%rd4, %rd2, %rd3;
	mov.b16 	%rs1, 0;
	st.global.u8 	[%rd4], %rs1;
$L__BB1_2:
	ret;

}
.entry _Z15removeNonPrimesPcii(
	.param .u64 .ptr .align 1 _Z15removeNonPrimesPcii_param_0,
	.param .u32 _Z15removeNonPrimesPcii_param_1,
	.param .u32 _Z15removeNonPrimesPcii_param_2
)
{
	.reg .pred 	%p<6>;
	.reg .b16 	%rs<3>;
	.reg .b32 	%r<15>;
	.reg .b64 	%rd<7>;

	ld.param.u64 	%rd2, [_Z15removeNonPrimesPcii_param_0];
	ld.param.u32 	%r5, [_Z15removeNonPrimesPcii_param_1];
	ld.param.u32 	%r6, [_Z15removeNonPrimesPcii_param_2];
	cvta.to.global.u64 	%rd1, %rd2;
	mov.u32 	%r7, %ctaid.x;
	mov.u32 	%r8, %ntid.x;
	mul.lo.s32 	%r9, %r8, %r7;
	shl.b32 	%r10, %r9, 1;
	mov.u32 	%r11, %tid.x;
	shl.b32 	%r12, %r11, 1;
	add.s32 	%r13, %r12, %r10;
	add.s32 	%r1, %r13, 3;
	setp.gt.s32 	%p1, %r1, %r6;
	@%p1 bra 	$L__BB2_3;
	cvt.s64.s32 	%rd3, %r1;
	add.s64 	%rd4, %rd1, %rd3;
	ld.global.u8 	%rs1, [%rd4];
	setp.ne.s16 	%p2, %rs1, 1;
	shl.b32 	%r14, %r1, 1;
	setp.gt.s32 	%p3, %r14, %r5;
	or.pred  	%p4, %p2, %p3;
	@%p4 bra 	$L__BB2_3;
$L__BB2_2:
	cvt.s64.s32 	%rd5, %r14;
	add.s64 	%rd6, %rd1, %rd5;
	mov.b16 	%rs2, 0;
	st.global.u8 	[%rd6], %rs2;
	add.s32 	%r14, %r14, %r1;
	setp.le.s32 	%p5, %r14, %r5;
	@%p5 bra 	$L__BB2_2;
$L__BB2_3:
	ret;

}


// ===== COMPILED SASS (sm_100) =====

	.target	sm_100

	.elftype	@"ET_EXEC"


//--------------------- .note.nv.tkinfo           --------------------------
	.section	.note.nv.tkinfo,"",@"SHT_NOTE"
	.sectionflags	@"SHF_NOTE_NV_TKINFO"
	.tkinfo
        /*0018*/ 	.word	0x00000002
        /*0030*/ 	.string	""
        /*0030*/ 	.string	"ptxas"
        /*0030*/ 	.string	"Cuda compilation tools, release 13.0, V13.0.88"
        /*0030*/ 	.string	"Build cuda_13.0.r13.0/compiler.36424714_0"
        /*0030*/ 	.string	"-arch sm_100 -m 64 "



//--------------------- .note.nv.cuinfo           --------------------------
	.section	.note.nv.cuinfo,"",@"SHT_NOTE"
	.sectionflags	@"SHF_NOTE_NV_CUINFO"
        /*0018*/ 	.short	0x0002
        /*001a*/ 	.short	0x0064
        /*001c*/ 	.short	0x0082
	.zero		2


//--------------------- .nv.info                  --------------------------
	.section	.nv.info,"",@"SHT_CUDA_INFO"
	.align	4


	//----- nvinfo : EIATTR_REGCOUNT
	.align		4
        /*0000*/ 	.byte	0x04, 0x2f
        /*0002*/ 	.short	(.L_1 - .L_0)
	.align		4
.L_0:
        /*0004*/ 	.word	index@(_Z4initPc)
        /*0008*/ 	.word	0x00000006


	//----- nvinfo : EIATTR_FRAME_SIZE
	.align		4
.L_1:
        /*000c*/ 	.byte	0x04, 0x11
        /*000e*/ 	.short	(.L_3 - .L_2)
	.align		4
.L_2:
        /*0010*/ 	.word	index@(_Z4initPc)
        /*0014*/ 	.word	0x00000000


	//----- nvinfo : EIATTR_REGCOUNT
	.align		4
.L_3:
        /*0018*/ 	.byte	0x04, 0x2f
        /*001a*/ 	.short	(.L_5 - .L_4)
	.align		4
.L_4:
        /*001c*/ 	.word	index@(_Z11removeEvensPci)
        /*0020*/ 	.word	0x00000006


	//----- nvinfo : EIATTR_FRAME_SIZE
	.align		4
.L_5:
        /*0024*/ 	.byte	0x04, 0x11
        /*0026*/ 	.short	(.L_7 - .L_6)
	.align		4
.L_6:
        /*0028*/ 	.word	index@(_Z11removeEvensPci)
        /*002c*/ 	.word	0x00000000


	//----- nvinfo : EIATTR_REGCOUNT
	.align		4
.L_7:
        /*0030*/ 	.byte	0x04, 0x2f
        /*0032*/ 	.short	(.L_9 - .L_8)
	.align		4
.L_8:
        /*0034*/ 	.word	index@(_Z15removeNonPrimesPcii)
        /*0038*/ 	.word	0x00000007


	//----- nvinfo : EIATTR_FRAME_SIZE
	.align		4
.L_9:
        /*003c*/ 	.byte	0x04, 0x11
        /*003e*/ 	.short	(.L_11 - .L_10)
	.align		4
.L_10:
        /*0040*/ 	.word	index@(_Z15removeNonPrimesPcii)
        /*0044*/ 	.word	0x00000000


	//----- nvinfo : EIATTR_MIN_STACK_SIZE
	.align		4
.L_11:
        /*0048*/ 	.byte	0x04, 0x12
        /*004a*/ 	.short	(.L_13 - .L_12)
	.align		4
.L_12:
        /*004c*/ 	.word	index@(_Z15removeNonPrimesPcii)
        /*0050*/ 	.word	0x00000000


	//----- nvinfo : EIATTR_MIN_STACK_SIZE
	.align		4
.L_13:
        /*0054*/ 	.byte	0x04, 0x12
        /*0056*/ 	.short	(.L_15 - .L_14)
	.align		4
.L_14:
        /*0058*/ 	.word	index@(_Z11removeEvensPci)
        /*005c*/ 	.word	0x00000000


	//----- nvinfo : EIATTR_MIN_STACK_SIZE
	.align		4
.L_15:
        /*0060*/ 	.byte	0x04, 0x12
        /*0062*/ 	.short	(.L_17 - .L_16)
	.align		4
.L_16:
        /*0064*/ 	.word	index@(_Z4initPc)
        /*0068*/ 	.word	0x00000000
.L_17:


//--------------------- .nv.compat                --------------------------
	.section	.nv.compat,"",@"SHT_CUDA_COMPAT_INFO"
	.align	4
        /*0000*/ 	.byte	0x02, 0x09, 0x00, 0x00, 0x02, 0x02, 0x01, 0x00, 0x02, 0x05, 0x05, 0x00, 0x03, 0x07, 0x01, 0x01
        /*0010*/ 	.byte	0x02, 0x03, 0x00, 0x00, 0x02, 0x06, 0x01, 0x00, 0x04, 0x0b, 0x08, 0x00, 0x09, 0x00, 0x00, 0x00
        /*0020*/ 	.byte	0x00, 0x00, 0x00, 0x00


//--------------------- .nv.info._Z15removeNonPrimesPcii --------------------------
	.section	.nv.info._Z15removeNonPrimesPcii,"",@"SHT_CUDA_INFO"
	.sectionflags	@""
	.align	4


	//----- nvinfo : EIATTR_CUDA_API_VERSION
	.align		4
        /*0000*/ 	.byte	0x04, 0x37
        /*0002*/ 	.short	(.L_19 - .L_18)
.L_18:
        /*0004*/ 	.word	0x00000082


	//----- nvinfo : EIATTR_KPARAM_INFO
	.align		4
.L_19:
        /*0008*/ 	.byte	0x04, 0x17
        /*000a*/ 	.short	(.L_21 - .L_20)
.L_20:
        /*000c*/ 	.word	0x00000000
        /*0010*/ 	.short	0x0002
        /*0012*/ 	.short	0x000c
        /*0014*/ 	.byte	0x00, 0xf0, 0x11, 0x00


	//----- nvinfo : EIATTR_KPARAM_INFO
	.align		4
.L_21:
        /*0018*/ 	.byte	0x04, 0x17
        /*001a*/ 	.short	(.L_23 - .L_22)
.L_22:
        /*001c*/ 	.word	0x00000000
        /*0020*/ 	.short	0x0001
        /*0022*/ 	.short	0x0008
        /*0024*/ 	.byte	0x00, 0xf0, 0x11, 0x00


	//----- nvinfo : EIATTR_KPARAM_INFO
	.align		4
.L_23:
        /*0028*/ 	.byte	0x04, 0x17
        /*002a*/ 	.short	(.L_25 - .L_24)
.L_24:
        /*002c*/ 	.word	0x00000000
        /*0030*/ 	.short	0x0000
        /*0032*/ 	.short	0x0000
        /*0034*/ 	.byte	0x00, 0xf5, 0x21, 0x00


	//----- nvinfo : EIATTR_SPARSE_MMA_MASK
	.align		4
.L_25:
        /*0038*/ 	.byte	0x03, 0x50
        /*003a*/ 	.short	0x0000


	//----- nvinfo : EIATTR_MAXREG_COUNT
	.align		4
        /*003c*/ 	.byte	0x03, 0x1b
        /*003e*/ 	.short	0x00ff


	//----- nvinfo : EIATTR_MERCURY_ISA_VERSION
	.align		4
        /*0040*/ 	.byte	0x03, 0x5f
        /*0042*/ 	.short	0x0101


	//----- nvinfo : EIATTR_VRC_CTA_INIT_COUNT
	.align		4
        /*0044*/ 	.byte	0x02, 0x4a
	.zero		1
	.zero		1


	//----- nvinfo : EIATTR_EXIT_INSTR_OFFSETS
	.align		4
        /*0048*/ 	.byte	0x04, 0x1c
        /*004a*/ 	.short	(.L_27 - .L_26)


	//   ....[0]....
.L_26:
        /*004c*/ 	.word	0x00000080


	//   ....[1]....
        /*0050*/ 	.word	0x00000120


	//   ....[2]....
        /*0054*/ 	.word	0x00000190


	//----- nvinfo : EIATTR_CRS_STACK_SIZE
	.align		4
.L_27:
        /*0058*/ 	.byte	0x04, 0x1e
        /*005a*/ 	.short	(.L_29 - .L_28)
.L_28:
        /*005c*/ 	.word	0x00000000


	//----- nvinfo : EIATTR_CBANK_PARAM_SIZE
	.align		4
.L_29:
        /*0060*/ 	.byte	0x03, 0x19
        /*0062*/ 	.short	0x0010


	//----- nvinfo : EIATTR_PARAM_CBANK
	.align		4
        /*0064*/ 	.byte	0x04, 0x0a
        /*0066*/ 	.short	(.L_31 - .L_30)
	.align		4
.L_30:
        /*0068*/ 	.word	index@(.nv.constant0._Z15removeNonPrimesPcii)
        /*006c*/ 	.short	0x0380
        /*006e*/ 	.short	0x0010


	//----- nvinfo : EIATTR_SW_WAR
	.align		4
.L_31:
        /*0070*/ 	.byte	0x04, 0x36
        /*0072*/ 	.short	(.L_33 - .L_32)
.L_32:
        /*0074*/ 	.word	0x00000008
.L_33:


//--------------------- .nv.info._Z11removeEvensPci --------------------------
	.section	.nv.info._Z11removeEvensPci,"",@"SHT_CUDA_INFO"
	.sectionflags	@""
	.align	4


	//----- nvinfo : EIATTR_CUDA_API_VERSION
	.align		4
        /*0000*/ 	.byte	0x04, 0x37
        /*0002*/ 	.short	(.L_35 - .L_34)
.L_34:
        /*0004*/ 	.word	0x00000082


	//----- nvinfo : EIATTR_KPARAM_INFO
	.align		4
.L_35:
        /*0008*/ 	.byte	0x04, 0x17
        /*000a*/ 	.short	(.L_37 - .L_36)
.L_36:
        /*000c*/ 	.word	0x00000000
        /*0010*/ 	.short	0x0001
        /*0012*/ 	.short	0x0008
        /*0014*/ 	.byte	0x00, 0xf0, 0x11, 0x00


	//----- nvinfo : EIATTR_KPARAM_INFO
	.align		4
.L_37:
        /*0018*/ 	.byte	0x04, 0x17
        /*001a*/ 	.short	(.L_39 - .L_38)
.L_38:
        /*001c*/ 	.word	0x00000000
        /*0020*/ 	.short	0x0000
        /*0022*/ 	.short	0x0000
        /*0024*/ 	.byte	0x00, 0xf5, 0x21, 0x00


	//----- nvinfo : EIATTR_SPARSE_MMA_MASK
	.align		4
.L_39:
        /*0028*/ 	.byte	0x03, 0x50
        /*002a*/ 	.short	0x0000


	//----- nvinfo : EIATTR_MAXREG_COUNT
	.align		4
        /*002c*/ 	.byte	0x03, 0x1b
        /*002e*/ 	.short	0x00ff


	//----- nvinfo : EIATTR_MERCURY_ISA_VERSION
	.align		4
        /*0030*/ 	.byte	0x03, 0x5f
        /*0032*/ 	.short	0x0101


	//----- nvinfo : EIATTR_VRC_CTA_INIT_COUNT
	.align		4
        /*0034*/ 	.byte	0x02, 0x4a
	.zero		1
	.zero		1


	//----- nvinfo : EIATTR_EXIT_INSTR_OFFSETS
	.align		4
        /*0038*/ 	.byte	0x04, 0x1c
        /*003a*/ 	.short	(.L_41 - .L_40)


	//   ....[0]....
.L_40:
        /*003c*/ 	.word	0x00000080


	//   ....[1]....
        /*0040*/ 	.word	0x000000e0


	//----- nvinfo : EIATTR_CBANK_PARAM_SIZE
	.align		4
.L_41:
        /*0044*/ 	.byte	0x03, 0x19
        /*0046*/ 	.short	0x000c


	//----- nvinfo : EIATTR_PARAM_CBANK
	.align		4
        /*0048*/ 	.byte	0x04, 0x0a
        /*004a*/ 	.short	(.L_43 - .L_42)
	.align		4
.L_42:
        /*004c*/ 	.word	index@(.nv.constant0._Z11removeEvensPci)
        /*0050*/ 	.short	0x0380
        /*0052*/ 	.short	0x000c


	//----- nvinfo : EIATTR_SW_WAR
	.align		4
.L_43:
        /*0054*/ 	.byte	0x04, 0x36
        /*0056*/ 	.short	(.L_45 - .L_44)
.L_44:
        /*0058*/ 	.word	0x00000008
.L_45:


//--------------------- .nv.info._Z4initPc        --------------------------
	.section	.nv.info._Z4initPc,"",@"SHT_CUDA_INFO"
	.sectionflags	@""
	.align	4


	//----- nvinfo : EIATTR_CUDA_API_VERSION
	.align		4
        /*0000*/ 	.byte	0x04, 0x37
        /*0002*/ 	.short	(.L_47 - .L_46)
.L_46:
        /*0004*/ 	.word	0x00000082


	//----- nvinfo : EIATTR_KPARAM_INFO
	.align		4
.L_47:
        /*0008*/ 	.byte	0x04, 0x17
        /*000a*/ 	.short	(.L_49 - .L_48)
.L_48:
        /*000c*/ 	.word	0x00000000
        /*0010*/ 	.short	0x0000
        /*0012*/ 	.short	0x0000
        /*0014*/ 	.byte	0x00, 0xf5, 0x21, 0x00


	//----- nvinfo : EIATTR_SPARSE_MMA_MASK
	.align		4
.L_49:
        /*0018*/ 	.byte	0x03, 0x50
        /*001a*/ 	.short	0x0000


	//----- nvinfo : EIATTR_MAXREG_COUNT
	.align		4
        /*001c*/ 	.byte	0x03, 0x1b
        /*001e*/ 	.short	0x00ff


	//----- nvinfo : EIATTR_MERCURY_ISA_VERSION
	.align		4
        /*0020*/ 	.byte	0x03, 0x5f
        /*0022*/ 	.short	0x0101


	//----- nvinfo : EIATTR_VRC_CTA_INIT_COUNT
	.align		4
        /*0024*/ 	.byte	0x02, 0x4a
	.zero		1
	.zero		1


	//----- nvinfo : EIATTR_EXIT_INSTR_OFFSETS
	.align		4
        /*0028*/ 	.byte	0x04, 0x1c
        /*002a*/ 	.short	(.L_51 - .L_50)


	//   ....[0]....
.L_50:
        /*002c*/ 	.word	0x00000050


	//----- nvinfo : EIATTR_CBANK_PARAM_SIZE
	.align		4
.L_51:
        /*0030*/ 	.byte	0x03, 0x19
        /*0032*/ 	.short	0x0008


	//----- nvinfo : EIATTR_PARAM_CBANK
	.align		4
        /*0034*/ 	.byte	0x04, 0x0a
        /*0036*/ 	.short	(.L_53 - .L_52)
	.align		4
.L_52:
        /*0038*/ 	.word	index@(.nv.constant0._Z4initPc)
        /*003c*/ 	.short	0x0380
        /*003e*/ 	.short	0x0008


	//----- nvinfo : EIATTR_SW_WAR
	.align		4
.L_53:
        /*0040*/ 	.byte	0x04, 0x36
        /*0042*/ 	.short	(.L_55 - .L_54)
.L_54:
        /*0044*/ 	.word	0x00000008
.L_55:


//--------------------- .nv.callgraph             --------------------------
	.section	.nv.callgraph,"",@"SHT_CUDA_CALLGRAPH"
	.align	4
	.sectionentsize	8
	.align		4
        /*0000*/ 	.word	0x00000000
	.align		4
        /*0004*/ 	.word	0xffffffff
	.align		4
        /*0008*/ 	.word	0x00000000
	.align		4
        /*000c*/ 	.word	0xfffffffe
	.align		4
        /*0010*/ 	.word	0x00000000
	.align		4
        /*0014*/ 	.word	0xfffffffd
	.align		4
        /*0018*/ 	.word	0x00000000
	.align		4
        /*001c*/ 	.word	0xfffffffc


//--------------------- .text._Z15removeNonPrimesPcii --------------------------
	.section	.text._Z15removeNonPrimesPcii,"ax",@progbits
	.align	128
.text._Z15removeNonPrimesPcii:
        .type           _Z15removeNonPrimesPcii,@function
        .size           _Z15removeNonPrimesPcii,(.L_x_4 - _Z15removeNonPrimesPcii)
        .other          _Z15removeNonPrimesPcii,@"STO_CUDA_ENTRY STV_DEFAULT"
_Z15removeNonPrimesPcii:
[----:B------:R-:W-:Y:S01]  /*0000*/  LDC R1, c[0x0][0x37c] ;  /* 0x0000df00ff017b82 */ /* 0x000fe20000000800 */
[----:B------:R-:W0:Y:S07]  /*0010*/  S2R R3, SR_TID.X ;  /* 0x0000000000037919 */ /* 0x000e2e0000002100 */
[----:B------:R-:W0:Y:S01]  /*0020*/  S2UR UR4, SR_CTAID.X ;  /* 0x00000000000479c3 */ /* 0x000e220000002500 */
[----:B------:R-:W1:Y:S07]  /*0030*/  LDCU UR5, c[0x0][0x38c] ;  /* 0x00007180ff0577ac */ /* 0x000e6e0008000800 */
[----:B------:R-:W0:Y:S02]  /*0040*/  LDC R0, c[0x0][0x360] ;  /* 0x0000d800ff007b82 */ /* 0x000e240000000800 */
[----:B0-----:R-:W-:-:S05]  /*0050*/  IMAD R0, R0, UR4, R3 ;  /* 0x0000000400007c24 */ /* 0x001fca000f8e0203 */
[----:B------:R-:W-:-:S04]  /*0060*/  LEA R0, R0, 0x3, 0x1 ;  /* 0x0000000300007811 */ /* 0x000fc800078e08ff */
[----:B-1----:R-:W-:-:S13]  /*0070*/  ISETP.GT.AND P0, PT, R0, UR5, PT ;  /* 0x0000000500007c0c */ /* 0x002fda000bf04270 */
[----:B------:R-:W-:Y:S05]  /*0080*/  @P0 EXIT ;  /* 0x000000000000094d */ /* 0x000fea0003800000 */
[----:B------:R-:W0:Y:S01]  /*0090*/  LDCU.64 UR6, c[0x0][0x380] ;  /* 0x00007000ff0677ac */ /* 0x000e220008000a00 */
[----:B------:R-:W1:Y:S01]  /*00a0*/  LDCU.64 UR4, c[0x0][0x358] ;  /* 0x00006b00ff0477ac */ /* 0x000e620008000a00 */
[----:B------:R-:W2:Y:S01]  /*00b0*/  LDCU UR8, c[0x0][0x388] ;  /* 0x00007100ff0877ac */ /* 0x000ea20008000800 */
[----:B0-----:R-:W-:-:S04]  /*00c0*/  IADD3 R2, P0, PT, R0, UR6, RZ ;  /* 0x0000000600027c10 */ /* 0x001fc8000ff1e0ff */
[----:B------:R-:W-:-:S05]  /*00d0*/  LEA.HI.X.SX32 R3, R0, UR7, 0x1, P0 ;  /* 0x0000000700037c11 */ /* 0x000fca00080f0eff */
[----:B-1----:R-:W3:Y:S01]  /*00e0*/  LDG.E.U8 R2, desc[UR4][R2.64] ;  /* 0x0000000402027981 */ /* 0x002ee2000c1e1100 */
[----:B------:R-:W-:-:S05]  /*00f0*/  IMAD.SHL.U32 R4, R0, 0x2, RZ ;  /* 0x0000000200047824 */ /* 0x000fca00078e00ff */
[----:B--2---:R-:W-:-:S04]  /*0100*/  ISETP.GT.AND P0, PT, R4, UR8, PT ;  /* 0x0000000804007c0c */ /* 0x004fc8000bf04270 */
[----:B---3--:R-:W-:-:S13]  /*0110*/  ISETP.NE.OR P0, PT, R2, 0x1, P0 ;  /* 0x000000010200780c */ /* 0x008fda0000705670 */
[----:B------:R-:W-:Y:S05]  /*0120*/  @P0 EXIT ;  /* 0x000000000000094d */ /* 0x000fea0003800000 */
.L_x_0:
[----:B------:R-:W-:-:S04]  /*0130*/  IADD3 R2, P0, PT, R4, UR6, RZ ;  /* 0x0000000604027c10 */ /* 0x000fc8000ff1e0ff */
[----:B------:R-:W-:Y:S01]  /*0140*/  LEA.HI.X.SX32 R3, R4, UR7, 0x1, P0 ;  /* 0x0000000704037c11 */ /* 0x000fe200080f0eff */
[----:B------:R-:W-:-:S04]  /*0150*/  IMAD.IADD R4, R0, 0x1, R4 ;  /* 0x0000000100047824 */ /* 0x000fc800078e0204 */
[----:B------:R0:W-:Y:S01]  /*0160*/  STG.E.U8 desc[UR4][R2.64], RZ ;  /* 0x000000ff02007986 */ /* 0x0001e2000c101104 */
[----:B------:R-:W-:-:S13]  /*0170*/  ISETP.GT.AND P0, PT, R4, UR8, PT ;  /* 0x0000000804007c0c */ /* 0x000fda000bf04270 */
[----:B0-----:R-:W-:Y:S05]  /*0180*/  @!P0 BRA `(.L_x_0) ;  /* 0xfffffffc00e88947 */ /* 0x001fea000383ffff */
[----:B------:R-:W-:Y:S05]  /*0190*/  EXIT ;  /* 0x000000000000794d */ /* 0x000fea0003800000 */
.L_x_1:
[----:B------:R-:W-:-:S00]  /*01a0*/  BRA `(.L_x_1) ;  /* 0xfffffffc00fc7947 */ /* 0x000fc0000383ffff */
[----:B------:R-:W-:-:S00]  /*01b0*/  NOP ;  /* 0x0000000000007918 */ /* 0x000fc00000000000 */
        /* <DEDUP_REMOVED lines=12> */
.L_x_4:


//--------------------- .text._Z11removeEvensPci  --------------------------
	.section	.text._Z11removeEvensPci,"ax",@progbits
	.align	128
.text._Z11removeEvensPci:
        .type           _Z11removeEvensPci,@function
        .size           _Z11removeEvensPci,(.L_x_5 - _Z11removeEvensPci)
        .other          _Z11removeEvensPci,@"STO_CUDA_ENTRY STV_DEFAULT"
_Z11removeEvensPci:
        /* <DEDUP_REMOVED lines=11> */
[----:B0-----:R-:W-:-:S04]  /*00b0*/  IADD3 R2, P0, PT, R0, UR6, RZ ;  /* 0x0000000600027c10 */ /* 0x001fc8000ff1e0ff */
[----:B------:R-:W-:-:S05]  /*00c0*/  LEA.HI.X.SX32 R3, R0, UR7, 0x1, P0 ;  /* 0x0000000700037c11 */ /* 0x000fca00080f0eff */
[----:B-1----:R-:W-:Y:S01]  /*00d0*/  STG.E.U8 desc[UR4][R2.64], RZ ;  /* 0x000000ff02007986 */ /* 0x002fe2000c101104 */
[----:B------:R-:W-:Y:S05]  /*00e0*/  EXIT ;  /* 0x000000000000794d */ /* 0x000fea0003800000 */
.L_x_2:
        /* <DEDUP_REMOVED lines=9> */
.L_x_5:


//--------------------- .text._Z4initPc           --------------------------
	.section	.text._Z4initPc,"ax",@progbits
	.align	128
.text._Z4initPc:
        .type           _Z4initPc,@function
        .size           _Z4initPc,(.L_x_6 - _Z4initPc)
        .other          _Z4initPc,@"STO_CUDA_ENTRY STV_DEFAULT"
_Z4initPc:
[----:B------:R-:W-:Y:S08]  /*0000*/  LDC R1, c[0x0][0x37c] ;  /* 0x0000df00ff017b82 */ /* 0x000ff00000000800 */
[----:B------:R-:W0:Y:S01]  /*0010*/  LDC.64 R2, c[0x0][0x380] ;  /* 0x0000e000ff027b82 */ /* 0x000e220000000a00 */
[----:B------:R-:W0:Y:S02]  /*0020*/  LDCU.64 UR4, c[0x0][0x358] ;  /* 0x00006b00ff0477ac */ /* 0x000e240008000a00 */
[----:B0-----:R-:W-:Y:S04]  /*0030*/  STG.E.U8 desc[UR4][R2.64], RZ ;  /* 0x000000ff02007986 */ /* 0x001fe8000c101104 */
[----:B------:R-:W-:Y:S01]  /*0040*/  STG.E.U8 desc[UR4][R2.64+0x1], RZ ;  /* 0x000001ff02007986 */ /* 0x000fe2000c101104 */
[----:B------:R-:W-:Y:S05]  /*0050*/  EXIT ;  /* 0x000000000000794d */ /* 0x000fea0003800000 */
.L_x_3:
        /* <DEDUP_REMOVED lines=10> */
.L_x_6:


//--------------------- .nv.shared.reserved.0     --------------------------
	.section	.nv.shared.reserved.0,"aw",@nobits
	.weak		__nv_reservedSMEM_offset_0_alias
	.size		__nv_reservedSMEM_offset_0_alias, 0, 64
	.other		__nv_reservedSMEM_offset_0_alias,@"STO_CUDA_RESERVED_SHARED STV_DEFAULT"
__nv_reservedSMEM_offset_0_alias:
	.zero		0
	.zero		64


//--------------------- .nv.constant0._Z15removeNonPrimesPcii --------------------------
	.section	.nv.constant0._Z15removeNonPrimesPcii,"a",@progbits
	.sectionflags	@""
	.align	4
.nv.constant0._Z15removeNonPrimesPcii:
	.zero		912


//--------------------- .nv.constant0._Z11removeEvensPci --------------------------
	.section	.nv.constant0._Z11removeEvensPci,"a",@progbits
	.sectionflags	@""
	.align	4
.nv.constant0._Z11removeEvensPci:
	.zero		908


//--------------------- .nv.constant0._Z4initPc   --------------------------
	.section	.nv.constant0._Z4initPc,"a",@progbits
	.sectionflags	@""
	.align	4
.nv.constant0._Z4initPc:
	.zero		904


//--------------------- SYMBOLS --------------------------

	.type		.nv.reservedSmem.offset0,@object
	.size		.nv.reservedSmem.offset0,0x4
